//
// Generated by NVIDIA NVVM Compiler
//
// Compiler Build ID: CL-36424714
// Cuda compilation tools, release 13.0, V13.0.88
// Based on NVVM 20.0.0
//

.version 9.0
.target sm_100
.address_size 64

	// .globl	_Z14matrixMulBasicPKfS0_Pfiii
// _ZZ14matrixMulTiledPKfS0_PfiiiE4ds_A has been demoted
// _ZZ14matrixMulTiledPKfS0_PfiiiE4ds_B has been demoted

.visible .entry _Z14matrixMulBasicPKfS0_Pfiii(
	.param .u64 .ptr .align 1 _Z14matrixMulBasicPKfS0_Pfiii_param_0,
	.param .u64 .ptr .align 1 _Z14matrixMulBasicPKfS0_Pfiii_param_1,
	.param .u64 .ptr .align 1 _Z14matrixMulBasicPKfS0_Pfiii_param_2,
	.param .u32 _Z14matrixMulBasicPKfS0_Pfiii_param_3,
	.param .u32 _Z14matrixMulBasicPKfS0_Pfiii_param_4,
	.param .u32 _Z14matrixMulBasicPKfS0_Pfiii_param_5
)
{
	.reg .pred 	%p<13>;
	.reg .b32 	%r<41>;
	.reg .b32 	%f<68>;
	.reg .b64 	%rd<53>;

	ld.param.u64 	%rd7, [_Z14matrixMulBasicPKfS0_Pfiii_param_0];
	ld.param.u64 	%rd8, [_Z14matrixMulBasicPKfS0_Pfiii_param_1];
	ld.param.u64 	%rd6, [_Z14matrixMulBasicPKfS0_Pfiii_param_2];
	ld.param.u32 	%r20, [_Z14matrixMulBasicPKfS0_Pfiii_param_3];
	ld.param.u32 	%r18, [_Z14matrixMulBasicPKfS0_Pfiii_param_4];
	ld.param.u32 	%r19, [_Z14matrixMulBasicPKfS0_Pfiii_param_5];
	cvta.to.global.u64 	%rd1, %rd8;
	cvta.to.global.u64 	%rd2, %rd7;
	mov.u32 	%r21, %ctaid.y;
	mov.u32 	%r22, %ntid.y;
	mov.u32 	%r23, %tid.y;
	mad.lo.s32 	%r1, %r21, %r22, %r23;
	mov.u32 	%r24, %ctaid.x;
	mov.u32 	%r25, %ntid.x;
	mov.u32 	%r26, %tid.x;
	mad.lo.s32 	%r2, %r24, %r25, %r26;
	setp.ge.s32 	%p1, %r1, %r20;
	setp.ge.s32 	%p2, %r2, %r19;
	or.pred  	%p3, %p1, %p2;
	@%p3 bra 	$L__BB0_14;
	setp.lt.s32 	%p4, %r18, 1;
	mov.f32 	%f67, 0f00000000;
	@%p4 bra 	$L__BB0_13;
	mul.lo.s32 	%r3, %r18, %r1;
	and.b32  	%r4, %r18, 7;
	setp.lt.u32 	%p5, %r18, 8;
	mov.f32 	%f67, 0f00000000;
	mov.b32 	%r39, 0;
	@%p5 bra 	$L__BB0_5;
	and.b32  	%r39, %r18, 2147483640;
	neg.s32 	%r37, %r39;
	shl.b32 	%r7, %r19, 3;
	mul.wide.u32 	%rd9, %r3, 4;
	add.s64 	%rd10, %rd9, %rd2;
	add.s64 	%rd52, %rd10, 16;
	mov.f32 	%f67, 0f00000000;
	mul.wide.s32 	%rd13, %r19, 4;
	mov.u32 	%r36, %r2;
$L__BB0_4:
	.pragma "nounroll";
	ld.global.f32 	%f17, [%rd52+-16];
	mul.wide.s32 	%rd11, %r36, 4;
	add.s64 	%rd12, %rd1, %rd11;
	ld.global.f32 	%f18, [%rd12];
	fma.rn.f32 	%f19, %f17, %f18, %f67;
	ld.global.f32 	%f20, [%rd52+-12];
	add.s64 	%rd14, %rd12, %rd13;
	ld.global.f32 	%f21, [%rd14];
	fma.rn.f32 	%f22, %f20, %f21, %f19;
	ld.global.f32 	%f23, [%rd52+-8];
	add.s64 	%rd15, %rd14, %rd13;
	ld.global.f32 	%f24, [%rd15];
	fma.rn.f32 	%f25, %f23, %f24, %f22;
	ld.global.f32 	%f26, [%rd52+-4];
	add.s64 	%rd16, %rd15, %rd13;
	ld.global.f32 	%f27, [%rd16];
	fma.rn.f32 	%f28, %f26, %f27, %f25;
	ld.global.f32 	%f29, [%rd52];
	add.s64 	%rd17, %rd16, %rd13;
	ld.global.f32 	%f30, [%rd17];
	fma.rn.f32 	%f31, %f29, %f30, %f28;
	ld.global.f32 	%f32, [%rd52+4];
	add.s64 	%rd18, %rd17, %rd13;
	ld.global.f32 	%f33, [%rd18];
	fma.rn.f32 	%f34, %f32, %f33, %f31;
	ld.global.f32 	%f35, [%rd52+8];
	add.s64 	%rd19, %rd18, %rd13;
	ld.global.f32 	%f36, [%rd19];
	fma.rn.f32 	%f37, %f35, %f36, %f34;
	ld.global.f32 	%f38, [%rd52+12];
	add.s64 	%rd20, %rd19, %rd13;
	ld.global.f32 	%f39, [%rd20];
	fma.rn.f32 	%f67, %f38, %f39, %f37;
	add.s32 	%r37, %r37, 8;
	add.s32 	%r36, %r36, %r7;
	add.s64 	%rd52, %rd52, 32;
	setp.ne.s32 	%p6, %r37, 0;
	@%p6 bra 	$L__BB0_4;
$L__BB0_5:
	setp.eq.s32 	%p7, %r4, 0;
	@%p7 bra 	$L__BB0_13;
	and.b32  	%r13, %r18, 3;
	setp.lt.u32 	%p8, %r4, 4;
	@%p8 bra 	$L__BB0_8;
	add.s32 	%r28, %r39, %r3;
	mul.wide.u32 	%rd21, %r28, 4;
	add.s64 	%rd22, %rd2, %rd21;
	ld.global.f32 	%f41, [%rd22];
	mad.lo.s32 	%r29, %r39, %r19, %r2;
	mul.wide.s32 	%rd23, %r29, 4;
	add.s64 	%rd24, %rd1, %rd23;
	ld.global.f32 	%f42, [%rd24];
	fma.rn.f32 	%f43, %f41, %f42, %f67;
	cvt.u64.u32 	%rd25, %r3;
	cvt.u64.u32 	%rd26, %r39;
	add.s64 	%rd27, %rd26, %rd25;
	shl.b64 	%rd28, %rd27, 2;
	add.s64 	%rd29, %rd2, %rd28;
	ld.global.f32 	%f44, [%rd29+4];
	mul.wide.s32 	%rd30, %r19, 4;
	add.s64 	%rd31, %rd24, %rd30;
	ld.global.f32 	%f45, [%rd31];
	fma.rn.f32 	%f46, %f44, %f45, %f43;
	ld.global.f32 	%f47, [%rd29+8];
	add.s64 	%rd32, %rd31, %rd30;
	ld.global.f32 	%f48, [%rd32];
	fma.rn.f32 	%f49, %f47, %f48, %f46;
	ld.global.f32 	%f50, [%rd29+12];
	add.s64 	%rd33, %rd32, %rd30;
	ld.global.f32 	%f51, [%rd33];
	fma.rn.f32 	%f67, %f50, %f51, %f49;
	add.s32 	%r39, %r39, 4;
$L__BB0_8:
	setp.eq.s32 	%p9, %r13, 0;
	@%p9 bra 	$L__BB0_13;
	setp.eq.s32 	%p10, %r13, 1;
	@%p10 bra 	$L__BB0_11;
	add.s32 	%r30, %r39, %r3;
	mul.wide.u32 	%rd34, %r30, 4;
	add.s64 	%rd35, %rd2, %rd34;
	ld.global.f32 	%f53, [%rd35];
	mad.lo.s32 	%r31, %r39, %r19, %r2;
	mul.wide.s32 	%rd36, %r31, 4;
	add.s64 	%rd37, %rd1, %rd36;
	ld.global.f32 	%f54, [%rd37];
	fma.rn.f32 	%f55, %f53, %f54, %f67;
	cvt.u64.u32 	%rd38, %r3;
	cvt.u64.u32 	%rd39, %r39;
	add.s64 	%rd40, %rd39, %rd38;
	shl.b64 	%rd41, %rd40, 2;
	add.s64 	%rd42, %rd2, %rd41;
	ld.global.f32 	%f56, [%rd42+4];
	mul.wide.s32 	%rd43, %r19, 4;
	add.s64 	%rd44, %rd37, %rd43;
	ld.global.f32 	%f57, [%rd44];
	fma.rn.f32 	%f67, %f56, %f57, %f55;
	add.s32 	%r39, %r39, 2;
$L__BB0_11:
	and.b32  	%r32, %r18, 1;
	setp.eq.b32 	%p11, %r32, 1;
	not.pred 	%p12, %p11;
	@%p12 bra 	$L__BB0_13;
	add.s32 	%r33, %r39, %r3;
	mul.wide.u32 	%rd45, %r33, 4;
	add.s64 	%rd46, %rd2, %rd45;
	ld.global.f32 	%f58, [%rd46];
	mad.lo.s32 	%r34, %r39, %r19, %r2;
	mul.wide.s32 	%rd47, %r34, 4;
	add.s64 	%rd48, %rd1, %rd47;
	ld.global.f32 	%f59, [%rd48];
	fma.rn.f32 	%f67, %f58, %f59, %f67;
$L__BB0_13:
	mad.lo.s32 	%r35, %r19, %r1, %r2;
	cvta.to.global.u64 	%rd49, %rd6;
	mul.wide.s32 	%rd50, %r35, 4;
	add.s64 	%rd51, %rd49, %rd50;
	st.global.f32 	[%rd51], %f67;
$L__BB0_14:
	ret;

}
	// .globl	_Z14matrixMulTiledPKfS0_Pfiii
.visible .entry _Z14matrixMulTiledPKfS0_Pfiii(
	.param .u64 .ptr .align 1 _Z14matrixMulTiledPKfS0_Pfiii_param_0,
	.param .u64 .ptr .align 1 _Z14matrixMulTiledPKfS0_Pfiii_param_1,
	.param .u64 .ptr .align 1 _Z14matrixMulTiledPKfS0_Pfiii_param_2,
	.param .u32 _Z14matrixMulTiledPKfS0_Pfiii_param_3,
	.param .u32 _Z14matrixMulTiledPKfS0_Pfiii_param_4,
	.param .u32 _Z14matrixMulTiledPKfS0_Pfiii_param_5
)
{
	.reg .pred 	%p<12>;
	.reg .b32 	%r<43>;
	.reg .b32 	%f<63>;
	.reg .b64 	%rd<13>;
	// demoted variable
	.shared .align 4 .b8 _ZZ14matrixMulTiledPKfS0_PfiiiE4ds_A[1024];
	// demoted variable
	.shared .align 4 .b8 _ZZ14matrixMulTiledPKfS0_PfiiiE4ds_B[1024];
	ld.param.u64 	%rd3, [_Z14matrixMulTiledPKfS0_Pfiii_param_0];
	ld.param.u64 	%rd4, [_Z14matrixMulTiledPKfS0_Pfiii_param_1];
	ld.param.u64 	%rd5, [_Z14matrixMulTiledPKfS0_Pfiii_param_2];
	ld.param.u32 	%r24, [_Z14matrixMulTiledPKfS0_Pfiii_param_3];
	ld.param.u32 	%r25, [_Z14matrixMulTiledPKfS0_Pfiii_param_4];
	ld.param.u32 	%r26, [_Z14matrixMulTiledPKfS0_Pfiii_param_5];
	mov.u32 	%r38, %tid.x;
	mov.u32 	%r40, %tid.y;
	mov.u32 	%r27, %ctaid.y;
	shl.b32 	%r28, %r27, 4;
	add.s32 	%r3, %r28, %r40;
	mov.u32 	%r29, %ctaid.x;
	shl.b32 	%r4, %r29, 4;
	add.s32 	%r5, %r4, %r38;
	setp.lt.s32 	%p1, %r25, 1;
	mov.f32 	%f62, 0f00000000;
	@%p1 bra 	$L__BB1_7;
	add.s32 	%r30, %r25, 15;
	shr.u32 	%r31, %r30, 4;
	shl.b32 	%r32, %r40, 6;
	mov.u32 	%r33, _ZZ14matrixMulTiledPKfS0_PfiiiE4ds_A;
	add.s32 	%r6, %r33, %r32;
	shl.b32 	%r34, %r38, 2;
	add.s32 	%r7, %r6, %r34;
	mov.u32 	%r35, _ZZ14matrixMulTiledPKfS0_PfiiiE4ds_B;
	add.s32 	%r9, %r35, %r34;
	add.s32 	%r8, %r9, %r32;
	neg.s32 	%r42, %r31;
	mad.lo.s32 	%r36, %r40, %r26, %r38;
	add.s32 	%r41, %r36, %r4;
	shl.b32 	%r12, %r26, 4;
	mad.lo.s32 	%r39, %r25, %r3, %r38;
	cvta.to.global.u64 	%rd1, %rd3;
	cvta.to.global.u64 	%rd2, %rd4;
	mov.f32 	%f62, 0f00000000;
$L__BB1_2:
	setp.ge.s32 	%p2, %r3, %r24;
	setp.ge.s32 	%p3, %r38, %r25;
	mov.f32 	%f60, 0f00000000;
	or.pred  	%p4, %p2, %p3;
	@%p4 bra 	$L__BB1_4;
	mul.wide.u32 	%rd6, %r39, 4;
	add.s64 	%rd7, %rd1, %rd6;
	ld.global.f32 	%f60, [%rd7];
$L__BB1_4:
	setp.ge.s32 	%p5, %r5, %r26;
	st.shared.f32 	[%r7], %f60;
	setp.ge.s32 	%p6, %r40, %r25;
	mov.f32 	%f61, 0f00000000;
	or.pred  	%p7, %p5, %p6;
	@%p7 bra 	$L__BB1_6;
	mul.wide.s32 	%rd8, %r41, 4;
	add.s64 	%rd9, %rd2, %rd8;
	ld.global.f32 	%f61, [%rd9];
$L__BB1_6:
	st.shared.f32 	[%r8], %f61;
	bar.sync 	0;
	ld.shared.f32 	%f12, [%r6];
	ld.shared.f32 	%f13, [%r9];
	fma.rn.f32 	%f14, %f12, %f13, %f62;
	ld.shared.f32 	%f15, [%r6+4];
	ld.shared.f32 	%f16, [%r9+64];
	fma.rn.f32 	%f17, %f15, %f16, %f14;
	ld.shared.f32 	%f18, [%r6+8];
	ld.shared.f32 	%f19, [%r9+128];
	fma.rn.f32 	%f20, %f18, %f19, %f17;
	ld.shared.f32 	%f21, [%r6+12];
	ld.shared.f32 	%f22, [%r9+192];
	fma.rn.f32 	%f23, %f21, %f22, %f20;
	ld.shared.f32 	%f24, [%r6+16];
	ld.shared.f32 	%f25, [%r9+256];
	fma.rn.f32 	%f26, %f24, %f25, %f23;
	ld.shared.f32 	%f27, [%r6+20];
	ld.shared.f32 	%f28, [%r9+320];
	fma.rn.f32 	%f29, %f27, %f28, %f26;
	ld.shared.f32 	%f30, [%r6+24];
	ld.shared.f32 	%f31, [%r9+384];
	fma.rn.f32 	%f32, %f30, %f31, %f29;
	ld.shared.f32 	%f33, [%r6+28];
	ld.shared.f32 	%f34, [%r9+448];
	fma.rn.f32 	%f35, %f33, %f34, %f32;
	ld.shared.f32 	%f36, [%r6+32];
	ld.shared.f32 	%f37, [%r9+512];
	fma.rn.f32 	%f38, %f36, %f37, %f35;
	ld.shared.f32 	%f39, [%r6+36];
	ld.shared.f32 	%f40, [%r9+576];
	fma.rn.f32 	%f41, %f39, %f40, %f38;
	ld.shared.f32 	%f42, [%r6+40];
	ld.shared.f32 	%f43, [%r9+640];
	fma.rn.f32 	%f44, %f42, %f43, %f41;
	ld.shared.f32 	%f45, [%r6+44];
	ld.shared.f32 	%f46, [%r9+704];
	fma.rn.f32 	%f47, %f45, %f46, %f44;
	ld.shared.f32 	%f48, [%r6+48];
	ld.shared.f32 	%f49, [%r9+768];
	fma.rn.f32 	%f50, %f48, %f49, %f47;
	ld.shared.f32 	%f51, [%r6+52];
	ld.shared.f32 	%f52, [%r9+832];
	fma.rn.f32 	%f53, %f51, %f52, %f50;
	ld.shared.f32 	%f54, [%r6+56];
	ld.shared.f32 	%f55, [%r9+896];
	fma.rn.f32 	%f56, %f54, %f55, %f53;
	ld.shared.f32 	%f57, [%r6+60];
	ld.shared.f32 	%f58, [%r9+960];
	fma.rn.f32 	%f62, %f57, %f58, %f56;
	bar.sync 	0;
	add.s32 	%r42, %r42, 1;
	setp.ne.s32 	%p8, %r42, 0;
	add.s32 	%r41, %r41, %r12;
	add.s32 	%r40, %r40, 16;
	add.s32 	%r39, %r39, 16;
	add.s32 	%r38, %r38, 16;
	@%p8 bra 	$L__BB1_2;
$L__BB1_7:
	setp.ge.s32 	%p9, %r3, %r24;
	setp.ge.s32 	%p10, %r5, %r26;
	or.pred  	%p11, %p9, %p10;
	@%p11 bra 	$L__BB1_9;
	mad.lo.s32 	%r37, %r26, %r3, %r5;
	cvta.to.global.u64 	%rd10, %rd5;
	mul.wide.s32 	%rd11, %r37, 4;
	add.s64 	%rd12, %rd10, %rd11;
	st.global.f32 	[%rd12], %f62;
$L__BB1_9:
	ret;

}


// ===== COMPILED SASS (sm_100) =====

	.target	sm_100

	.elftype	@"ET_EXEC"


//--------------------- .note.nv.tkinfo           --------------------------
	.section	.note.nv.tkinfo,"",@"SHT_NOTE"
	.sectionflags	@"SHF_NOTE_NV_TKINFO"
	.tkinfo
        /*0018*/ 	.word	0x00000002
        /*0030*/ 	.string	""
        /*0030*/ 	.string	"ptxas"
        /*0030*/ 	.string	"Cuda compilation tools, release 13.0, V13.0.88"
        /*0030*/ 	.string	"Build cuda_13.0.r13.0/compiler.36424714_0"
        /*0030*/ 	.string	"-arch sm_100 -m 64 "



//--------------------- .note.nv.cuinfo           --------------------------
	.section	.note.nv.cuinfo,"",@"SHT_NOTE"
	.sectionflags	@"SHF_NOTE_NV_CUINFO"
        /*0018*/ 	.short	0x0002
        /*001a*/ 	.short	0x0064
        /*001c*/ 	.short	0x0082
	.zero		2


//--------------------- .nv.info                  --------------------------
	.section	.nv.info,"",@"SHT_CUDA_INFO"
	.align	4


	//----- nvinfo : EIATTR_REGCOUNT
	.align		4
        /*0000*/ 	.byte	0x04, 0x2f
        /*0002*/ 	.short	(.L_1 - .L_0)
	.align		4
.L_0:
        /*0004*/ 	.word	index@(_Z14matrixMulBasicPKfS0_Pfiii)
        /*0008*/ 	.word	0x00000020


	//----- nvinfo : EIATTR_FRAME_SIZE
	.align		4
.L_1:
        /*000c*/ 	.byte	0x04, 0x11
        /*000e*/ 	.short	(.L_3 - .L_2)
	.align		4
.L_2:
        /*0010*/ 	.word	index@(_Z14matrixMulBasicPKfS0_Pfiii)
        /*0014*/ 	.word	0x00000000


	//----- nvinfo : EIATTR_REGCOUNT
	.align		4
.L_3:
        /*0018*/ 	.byte	0x04, 0x2f
        /*001a*/ 	.short	(.L_5 - .L_4)
	.align		4
.L_4:
        /*001c*/ 	.word	index@(_Z14matrixMulTiledPKfS0_Pfiii)
        /*0020*/ 	.word	0x00000020


	//----- nvinfo : EIATTR_FRAME_SIZE
	.align		4
.L_5:
        /*0024*/ 	.byte	0x04, 0x11
        /*0026*/ 	.short	(.L_7 - .L_6)
	.align		4
.L_6:
        /*0028*/ 	.word	index@(_Z14matrixMulTiledPKfS0_Pfiii)
        /*002c*/ 	.word	0x00000000


	//----- nvinfo : EIATTR_MIN_STACK_SIZE
	.align		4
.L_7:
        /*0030*/ 	.byte	0x04, 0x12
        /*0032*/ 	.short	(.L_9 - .L_8)
	.align		4
.L_8:
        /*0034*/ 	.word	index@(_Z14matrixMulTiledPKfS0_Pfiii)
        /*0038*/ 	.word	0x00000000


	//----- nvinfo : EIATTR_MIN_STACK_SIZE
	.align		4
.L_9:
        /*003c*/ 	.byte	0x04, 0x12
        /*003e*/ 	.short	(.L_11 - .L_10)
	.align		4
.L_10:
        /*0040*/ 	.word	index@(_Z14matrixMulBasicPKfS0_Pfiii)
        /*0044*/ 	.word	0x00000000
.L_11:


//--------------------- .nv.compat                --------------------------
	.section	.nv.compat,"",@"SHT_CUDA_COMPAT_INFO"
	.align	4
        /*0000*/ 	.byte	0x02, 0x09, 0x00, 0x00, 0x02, 0x02, 0x01, 0x00, 0x02, 0x05, 0x05, 0x00, 0x03, 0x07, 0x01, 0x01
        /*0010*/ 	.byte	0x02, 0x03, 0x00, 0x00, 0x02, 0x06, 0x01, 0x00, 0x04, 0x0b, 0x08, 0x00, 0x09, 0x00, 0x00, 0x00
        /*0020*/ 	.byte	0x00, 0x00, 0x00, 0x00


//--------------------- .nv.info._Z14matrixMulTiledPKfS0_Pfiii --------------------------
	.section	.nv.info._Z14matrixMulTiledPKfS0_Pfiii,"",@"SHT_CUDA_INFO"
	.sectionflags	@""
	.align	4


	//----- nvinfo : EIATTR_CUDA_API_VERSION
	.align		4
        /*0000*/ 	.byte	0x04, 0x37
        /*0002*/ 	.short	(.L_13 - .L_12)
.L_12:
        /*0004*/ 	.word	0x00000082


	//----- nvinfo : EIATTR_KPARAM_INFO
	.align		4
.L_13:
        /*0008*/ 	.byte	0x04, 0x17
        /*000a*/ 	.short	(.L_15 - .L_14)
.L_14:
        /*000c*/ 	.word	0x00000000
        /*0010*/ 	.short	0x0005
        /*0012*/ 	.short	0x0020
        /*0014*/ 	.byte	0x00, 0xf0, 0x11, 0x00


	//----- nvinfo : EIATTR_KPARAM_INFO
	.align		4
.L_15:
        /*0018*/ 	.byte	0x04, 0x17
        /*001a*/ 	.short	(.L_17 - .L_16)
.L_16:
        /*001c*/ 	.word	0x00000000
        /*0020*/ 	.short	0x0004
        /*0022*/ 	.short	0x001c
        /*0024*/ 	.byte	0x00, 0xf0, 0x11, 0x00


	//----- nvinfo : EIATTR_KPARAM_INFO
	.align		4
.L_17:
        /*0028*/ 	.byte	0x04, 0x17
        /*002a*/ 	.short	(.L_19 - .L_18)
.L_18:
        /*002c*/ 	.word	0x00000000
        /*0030*/ 	.short	0x0003
        /*0032*/ 	.short	0x0018
        /*0034*/ 	.byte	0x00, 0xf0, 0x11, 0x00


	//----- nvinfo : EIATTR_KPARAM_INFO
	.align		4
.L_19:
        /*0038*/ 	.byte	0x04, 0x17
        /*003a*/ 	.short	(.L_21 - .L_20)
.L_20:
        /*003c*/ 	.word	0x00000000
        /*0040*/ 	.short	0x0002
        /*0042*/ 	.short	0x0010
        /*0044*/ 	.byte	0x00, 0xf5, 0x21, 0x00


	//----- nvinfo : EIATTR_KPARAM_INFO
	.align		4
.L_21:
        /*0048*/ 	.byte	0x04, 0x17
        /*004a*/ 	.short	(.L_23 - .L_22)
.L_22:
        /*004c*/ 	.word	0x00000000
        /*0050*/ 	.short	0x0001
        /*0052*/ 	.short	0x0008
        /*0054*/ 	.byte	0x00, 0xf5, 0x21, 0x00


	//----- nvinfo : EIATTR_KPARAM_INFO
	.align		4
.L_23:
        /*0058*/ 	.byte	0x04, 0x17
        /*005a*/ 	.short	(.L_25 - .L_24)
.L_24:
        /*005c*/ 	.word	0x00000000
        /*0060*/ 	.short	0x0000
        /*0062*/ 	.short	0x0000
        /*0064*/ 	.byte	0x00, 0xf5, 0x21, 0x00


	//----- nvinfo : EIATTR_SPARSE_MMA_MASK
	.align		4
.L_25:
        /*0068*/ 	.byte	0x03, 0x50
        /*006a*/ 	.short	0x0000


	//----- nvinfo : EIATTR_MAXREG_COUNT
	.align		4
        /*006c*/ 	.byte	0x03, 0x1b
        /*006e*/ 	.short	0x00ff


	//----- nvinfo : EIATTR_NUM_BARRIERS
	.align		4
        /*0070*/ 	.byte	0x02, 0x4c
        /*0072*/ 	.byte	0x01
	.zero		1


	//----- nvinfo : EIATTR_MERCURY_ISA_VERSION
	.align		4
        /*0074*/ 	.byte	0x03, 0x5f
        /*0076*/ 	.short	0x0101


	//----- nvinfo : EIATTR_VRC_CTA_INIT_COUNT
	.align		4
        /*0078*/ 	.byte	0x02, 0x4a
	.zero		1
	.zero		1


	//----- nvinfo : EIATTR_EXIT_INSTR_OFFSETS
	.align		4
        /*007c*/ 	.byte	0x04, 0x1c
        /*007e*/ 	.short	(.L_27 - .L_26)


	//   ....[0]....
.L_26:
        /*0080*/ 	.word	0x000005e0


	//   ....[1]....
        /*0084*/ 	.word	0x00000630


	//----- nvinfo : EIATTR_CBANK_PARAM_SIZE
	.align		4
.L_27:
        /*0088*/ 	.byte	0x03, 0x19
        /*008a*/ 	.short	0x0024


	//----- nvinfo : EIATTR_PARAM_CBANK
	.align		4
        /*008c*/ 	.byte	0x04, 0x0a
        /*008e*/ 	.short	(.L_29 - .L_28)
	.align		4
.L_28:
        /*0090*/ 	.word	index@(.nv.constant0._Z14matrixMulTiledPKfS0_Pfiii)
        /*0094*/ 	.short	0x0380
        /*0096*/ 	.short	0x0024


	//----- nvinfo : EIATTR_SW_WAR
	.align		4
.L_29:
        /*0098*/ 	.byte	0x04, 0x36
        /*009a*/ 	.short	(.L_31 - .L_30)
.L_30:
        /*009c*/ 	.word	0x00000008
.L_31:


//--------------------- .nv.info._Z14matrixMulBasicPKfS0_Pfiii --------------------------
	.section	.nv.info._Z14matrixMulBasicPKfS0_Pfiii,"",@"SHT_CUDA_INFO"
	.sectionflags	@""
	.align	4


	//----- nvinfo : EIATTR_CUDA_API_VERSION
	.align		4
        /*0000*/ 	.byte	0x04, 0x37
        /*0002*/ 	.short	(.L_33 - .L_32)
.L_32:
        /*0004*/ 	.word	0x00000082


	//----- nvinfo : EIATTR_KPARAM_INFO
	.align		4
.L_33:
        /*0008*/ 	.byte	0x04, 0x17
        /*000a*/ 	.short	(.L_35 - .L_34)
.L_34:
        /*000c*/ 	.word	0x00000000
        /*0010*/ 	.short	0x0005
        /*0012*/ 	.short	0x0020
        /*0014*/ 	.byte	0x00, 0xf0, 0x11, 0x00


	//----- nvinfo : EIATTR_KPARAM_INFO
	.align		4
.L_35:
        /*0018*/ 	.byte	0x04, 0x17
        /*001a*/ 	.short	(.L_37 - .L_36)
.L_36:
        /*001c*/ 	.word	0x00000000
        /*0020*/ 	.short	0x0004
        /*0022*/ 	.short	0x001c
        /*0024*/ 	.byte	0x00, 0xf0, 0x11, 0x00


	//----- nvinfo : EIATTR_KPARAM_INFO
	.align		4
.L_37:
        /*0028*/ 	.byte	0x04, 0x17
        /*002a*/ 	.short	(.L_39 - .L_38)
.L_38:
        /*002c*/ 	.word	0x00000000
        /*0030*/ 	.short	0x0003
        /*0032*/ 	.short	0x0018
        /*0034*/ 	.byte	0x00, 0xf0, 0x11, 0x00


	//----- nvinfo : EIATTR_KPARAM_INFO
	.align		4
.L_39:
        /*0038*/ 	.byte	0x04, 0x17
        /*003a*/ 	.short	(.L_41 - .L_40)
.L_40:
        /*003c*/ 	.word	0x00000000
        /*0040*/ 	.short	0x0002
        /*0042*/ 	.short	0x0010
        /*0044*/ 	.byte	0x00, 0xf5, 0x21, 0x00


	//----- nvinfo : EIATTR_KPARAM_INFO
	.align		4
.L_41:
        /*0048*/ 	.byte	0x04, 0x17
        /*004a*/ 	.short	(.L_43 - .L_42)
.L_42:
        /*004c*/ 	.word	0x00000000
        /*0050*/ 	.short	0x0001
        /*0052*/ 	.short	0x0008
        /*0054*/ 	.byte	0x00, 0xf5, 0x21, 0x00


	//----- nvinfo : EIATTR_KPARAM_INFO
	.align		4
.L_43:
        /*0058*/ 	.byte	0x04, 0x17
        /*005a*/ 	.short	(.L_45 - .L_44)
.L_44:
        /*005c*/ 	.word	0x00000000
        /*0060*/ 	.short	0x0000
        /*0062*/ 	.short	0x0000
        /*0064*/ 	.byte	0x00, 0xf5, 0x21, 0x00


	//----- nvinfo : EIATTR_SPARSE_MMA_MASK
	.align		4
.L_45:
        /*0068*/ 	.byte	0x03, 0x50
        /*006a*/ 	.short	0x0000


	//----- nvinfo : EIATTR_MAXREG_COUNT
	.align		4
        /*006c*/ 	.byte	0x03, 0x1b
        /*006e*/ 	.short	0x00ff


	//----- nvinfo : EIATTR_MERCURY_ISA_VERSION
	.align		4
        /*0070*/ 	.byte	0x03, 0x5f
        /*0072*/ 	.short	0x0101


	//----- nvinfo : EIATTR_VRC_CTA_INIT_COUNT
	.align		4
        /*0074*/ 	.byte	0x02, 0x4a
	.zero		1
	.zero		1


	//----- nvinfo : EIATTR_EXIT_INSTR_OFFSETS
	.align		4
        /*0078*/ 	.byte	0x04, 0x1c
        /*007a*/ 	.short	(.L_47 - .L_46)


	//   ....[0]....
.L_46:
        /*007c*/ 	.word	0x000000d0


	//   ....[1]....
        /*0080*/ 	.word	0x000008f0


	//----- nvinfo : EIATTR_CBANK_PARAM_SIZE
	.align		4
.L_47:
        /*0084*/ 	.byte	0x03, 0x19
        /*0086*/ 	.short	0x0024


	//----- nvinfo : EIATTR_PARAM_CBANK
	.align		4
        /*0088*/ 	.byte	0x04, 0x0a
        /*008a*/ 	.short	(.L_49 - .L_48)
	.align		4
.L_48:
        /*008c*/ 	.word	index@(.nv.constant0._Z14matrixMulBasicPKfS0_Pfiii)
        /*0090*/ 	.short	0x0380
        /*0092*/ 	.short	0x0024


	//----- nvinfo : EIATTR_SW_WAR
	.align		4
.L_49:
        /*0094*/ 	.byte	0x04, 0x36
        /*0096*/ 	.short	(.L_51 - .L_50)
.L_50:
        /*0098*/ 	.word	0x00000008
.L_51:


//--------------------- .nv.callgraph             --------------------------
	.section	.nv.callgraph,"",@"SHT_CUDA_CALLGRAPH"
	.align	4
	.sectionentsize	8
	.align		4
        /*0000*/ 	.word	0x00000000
	.align		4
        /*0004*/ 	.word	0xffffffff
	.align		4
        /*0008*/ 	.word	0x00000000
	.align		4
        /*000c*/ 	.word	0xfffffffe
	.align		4
        /*0010*/ 	.word	0x00000000
	.align		4
        /*0014*/ 	.word	0xfffffffd
	.align		4
        /*0018*/ 	.word	0x00000000
	.align		4
        /*001c*/ 	.word	0xfffffffc


//--------------------- .text._Z14matrixMulTiledPKfS0_Pfiii --------------------------
	.section	.text._Z14matrixMulTiledPKfS0_Pfiii,"ax",@progbits
	.align	128
        .global         _Z14matrixMulTiledPKfS0_Pfiii
        .type           _Z14matrixMulTiledPKfS0_Pfiii,@function
        .size           _Z14matrixMulTiledPKfS0_Pfiii,(.L_x_8 - _Z14matrixMulTiledPKfS0_Pfiii)
        .other          _Z14matrixMulTiledPKfS0_Pfiii,@"STO_CUDA_ENTRY STV_DEFAULT"
_Z14matrixMulTiledPKfS0_Pfiii:
.text._Z14matrixMulTiledPKfS0_Pfiii:
[----:B------:R-:W-:Y:S01]  /*0000*/  LDC R1, c[0x0][0x37c] ;  /* 0x0000df00ff017b82 */ /* 0x000fe20000000800 */
[----:B------:R-:W0:Y:S01]  /*0010*/  S2R R0, SR_TID.Y ;  /* 0x0000000000007919 */ /* 0x000e220000002200 */
[----:B------:R-:W1:Y:S01]  /*0020*/  LDCU UR10, c[0x0][0x39c] ;  /* 0x00007380ff0a77ac */ /* 0x000e620008000800 */
[----:B------:R-:W-:Y:S01]  /*0030*/  HFMA2 R21, -RZ, RZ, 0, 0 ;  /* 0x00000000ff157431 */ /* 0x000fe200000001ff */
[----:B------:R-:W0:Y:S01]  /*0040*/  S2R R3, SR_CTAID.Y ;  /* 0x0000000000037919 */ /* 0x000e220000002600 */
[----:B------:R-:W2:Y:S01]  /*0050*/  LDCU UR14, c[0x0][0x3a0] ;  /* 0x00007400ff0e77ac */ /* 0x000ea20008000800 */
[----:B------:R-:W3:Y:S01]  /*0060*/  S2R R13, SR_TID.X ;  /* 0x00000000000d7919 */ /* 0x000ee20000002100 */
[----:B------:R-:W4:Y:S01]  /*0070*/  LDCU.64 UR8, c[0x0][0x358] ;  /* 0x00006b00ff0877ac */ /* 0x000f220008000a00 */
[----:B------:R-:W3:Y:S01]  /*0080*/  S2R R4, SR_CTAID.X ;  /* 0x0000000000047919 */ /* 0x000ee20000002500 */
[----:B-1----:R-:W-:Y:S01]  /*0090*/  UISETP.GE.AND UP0, UPT, UR10, 0x1, UPT ;  /* 0x000000010a00788c */ /* 0x002fe2000bf06270 */
[----:B0-----:R-:W-:-:S02]  /*00a0*/  LEA R2, R3, R0, 0x4 ;  /* 0x0000000003027211 */ /* 0x001fc400078e20ff */
[----:B---3--:R-:W-:-:S06]  /*00b0*/  LEA R3, R4, R13, 0x4 ;  /* 0x0000000d04037211 */ /* 0x008fcc00078e20ff */
[----:B--2-4-:R-:W-:Y:S05]  /*00c0*/  BRA.U !UP0, `(.L_x_0) ;  /* 0x0000000508387547 */ /* 0x014fea000b800000 */
[----:B------:R-:W0:Y:S01]  /*00d0*/  S2UR UR7, SR_CgaCtaId ;  /* 0x00000000000779c3 */ /* 0x000e220000008800 */
[----:B------:R-:W1:Y:S01]  /*00e0*/  LDCU UR11, c[0x0][0x3a0] ;  /* 0x00007400ff0b77ac */ /* 0x000e620008000800 */
[----:B------:R-:W-:Y:S01]  /*00f0*/  MOV R21, RZ ;  /* 0x000000ff00157202 */ /* 0x000fe20000000f00 */
[----:B------:R-:W-:Y:S01]  /*0100*/  IMAD R12, R2, UR10, R13 ;  /* 0x0000000a020c7c24 */ /* 0x000fe2000f8e020d */
[----:B------:R-:W-:Y:S01]  /*0110*/  UMOV UR5, 0x400 ;  /* 0x0000040000057882 */ /* 0x000fe20000000000 */
[----:B------:R-:W-:-:S03]  /*0120*/  UIADD3 UR4, UPT, UPT, UR10, 0xf, URZ ;  /* 0x0000000f0a047890 */ /* 0x000fc6000fffe0ff */
[----:B------:R-:W2:Y:S01]  /*0130*/  LDC R14, c[0x0][0x3a0] ;  /* 0x0000e800ff0e7b82 */ /* 0x000ea20000000800 */
[----:B------:R-:W-:Y:S02]  /*0140*/  UIADD3 UR6, UPT, UPT, UR5, 0x400, URZ ;  /* 0x0000040005067890 */ /* 0x000fe4000fffe0ff */
[----:B------:R-:W-:Y:S01]  /*0150*/  USHF.R.U32.HI UR4, URZ, 0x4, UR4 ;  /* 0x00000004ff047899 */ /* 0x000fe20008011604 */
[----:B------:R-:W3:Y:S03]  /*0160*/  LDCU.64 UR12, c[0x0][0x398] ;  /* 0x00007300ff0c77ac */ /* 0x000ee60008000a00 */
[----:B------:R-:W-:Y:S01]  /*0170*/  UIADD3 UR4, UPT, UPT, -UR4, URZ, URZ ;  /* 0x000000ff04047290 */ /* 0x000fe2000fffe1ff */
[----:B-1----:R-:W-:Y:S01]  /*0180*/  IMAD R19, R0, UR11, R13 ;  /* 0x0000000b00137c24 */ /* 0x002fe2000f8e020d */
[----:B0-----:R-:W-:-:S04]  /*0190*/  ULEA UR5, UR7, UR5, 0x18 ;  /* 0x0000000507057291 */ /* 0x001fc8000f8ec0ff */
[----:B------:R-:W-:Y:S01]  /*01a0*/  LEA R19, R4, R19, 0x4 ;  /* 0x0000001304137211 */ /* 0x000fe200078e20ff */
[----:B------:R-:W-:Y:S01]  /*01b0*/  ULEA UR6, UR7, UR6, 0x18 ;  /* 0x0000000607067291 */ /* 0x000fe2000f8ec0ff */
[----:B------:R-:W-:-:S05]  /*01c0*/  LEA R16, R0, UR5, 0x6 ;  /* 0x0000000500107c11 */ /* 0x000fca000f8e30ff */
[C---:B------:R-:W-:Y:S02]  /*01d0*/  LEA R17, R13.reuse, UR6, 0x2 ;  /* 0x000000060d117c11 */ /* 0x040fe4000f8e10ff */
[----:B------:R-:W-:Y:S02]  /*01e0*/  LEA R18, R13, R16, 0x2 ;  /* 0x000000100d127211 */ /* 0x000fe400078e10ff */
[----:B---3--:R-:W-:-:S07]  /*01f0*/  LEA R15, R0, R17, 0x6 ;  /* 0x00000011000f7211 */ /* 0x008fce00078e30ff */
.L_x_1:
[----:B------:R-:W-:Y:S01]  /*0200*/  ISETP.GE.AND P1, PT, R13, UR13, PT ;  /* 0x0000000d0d007c0c */ /* 0x000fe2000bf26270 */
[----:B------:R-:W-:Y:S01]  /*0210*/  HFMA2 R22, -RZ, RZ, 0, 0 ;  /* 0x00000000ff167431 */ /* 0x000fe200000001ff */
[----:B------:R-:W-:Y:S02]  /*0220*/  ISETP.GE.AND P0, PT, R0, UR13, PT ;  /* 0x0000000d00007c0c */ /* 0x000fe4000bf06270 */
[----:B------:R-:W-:Y:S02]  /*0230*/  ISETP.GE.OR P1, PT, R2, UR12, P1 ;  /* 0x0000000c02007c0c */ /* 0x000fe40008f26670 */
[----:B--2---:R-:W-:Y:S02]  /*0240*/  ISETP.GE.OR P0, PT, R3, R14, P0 ;  /* 0x0000000e0300720c */ /* 0x004fe40000706670 */
[----:B------:R-:W-:-:S09]  /*0250*/  MOV R29, RZ ;  /* 0x000000ff001d7202 */ /* 0x000fd20000000f00 */
[----:B------:R-:W0:Y:S08]  /*0260*/  @!P1 LDC.64 R6, c[0x0][0x380] ;  /* 0x0000e000ff069b82 */ /* 0x000e300000000a00 */
[----:B------:R-:W1:Y:S01]  /*0270*/  @!P0 LDC.64 R4, c[0x0][0x388] ;  /* 0x0000e200ff048b82 */ /* 0x000e620000000a00 */
[----:B0-----:R-:W-:-:S05]  /*0280*/  @!P1 IMAD.WIDE.U32 R6, R12, 0x4, R6 ;  /* 0x000000040c069825 */ /* 0x001fca00078e0006 */
[----:B------:R-:W2:Y:S01]  /*0290*/  @!P1 LDG.E R29, desc[UR8][R6.64] ;  /* 0x00000008061d9981 */ /* 0x000ea2000c1e1900 */
[----:B-1----:R-:W-:-:S05]  /*02a0*/  @!P0 IMAD.WIDE R24, R19, 0x4, R4 ;  /* 0x0000000413188825 */ /* 0x002fca00078e0204 */
[----:B------:R-:W3:Y:S01]  /*02b0*/  @!P0 LDG.E R22, desc[UR8][R24.64] ;  /* 0x0000000818168981 */ /* 0x000ee2000c1e1900 */
[----:B------:R-:W-:-:S04]  /*02c0*/  UIADD3 UR4, UPT, UPT, UR4, 0x1, URZ ;  /* 0x0000000104047890 */ /* 0x000fc8000fffe0ff */
[----:B------:R-:W-:Y:S01]  /*02d0*/  UISETP.NE.AND UP0, UPT, UR4, URZ, UPT ;  /* 0x000000ff0400728c */ /* 0x000fe2000bf05270 */
[----:B------:R-:W-:Y:S02]  /*02e0*/  IADD3 R0, PT, PT, R0, 0x10, RZ ;  /* 0x0000001000007810 */ /* 0x000fe40007ffe0ff */
[----:B------:R-:W-:Y:S02]  /*02f0*/  IADD3 R13, PT, PT, R13, 0x10, RZ ;  /* 0x000000100d0d7810 */ /* 0x000fe40007ffe0ff */
[----:B------:R-:W-:Y:S02]  /*0300*/  IADD3 R12, PT, PT, R12, 0x10, RZ ;  /* 0x000000100c0c7810 */ /* 0x000fe40007ffe0ff */
[----:B------:R-:W-:Y:S01]  /*0310*/  LEA R19, R14, R19, 0x4 ;  /* 0x000000130e137211 */ /* 0x000fe200078e20ff */
[----:B--2---:R-:W-:Y:S04]  /*0320*/  STS [R18], R29 ;  /* 0x0000001d12007388 */ /* 0x004fe80000000800 */
[----:B---3--:R-:W-:Y:S01]  /*0330*/  STS [R15], R22 ;  /* 0x000000160f007388 */ /* 0x008fe20000000800 */
[----:B------:R-:W-:Y:S06]  /*0340*/  BAR.SYNC.DEFER_BLOCKING 0x0 ;  /* 0x0000000000007b1d */ /* 0x000fec0000010000 */
[----:B------:R-:W-:Y:S04]  /*0350*/  LDS R28, [R17] ;  /* 0x00000000111c7984 */ /* 0x000fe80000000800 */
[----:B------:R-:W0:Y:S04]  /*0360*/  LDS.128 R8, [R16] ;  /* 0x0000000010087984 */ /* 0x000e280000000c00 */
[----:B------:R-:W1:Y:S04]  /*0370*/  LDS R29, [R17+0x40] ;  /* 0x00004000111d7984 */ /* 0x000e680000000800 */
[----:B------:R-:W2:Y:S04]  /*0380*/  LDS R27, [R17+0x80] ;  /* 0x00008000111b7984 */ /* 0x000ea80000000800 */
[----:B------:R-:W3:Y:S04]  /*0390*/  LDS R26, [R17+0xc0] ;  /* 0x0000c000111a7984 */ /* 0x000ee80000000800 */
[----:B------:R-:W-:Y:S04]  /*03a0*/  LDS R23, [R17+0x100] ;  /* 0x0001000011177984 */ /* 0x000fe80000000800 */
[----:B------:R-:W4:Y:S04]  /*03b0*/  LDS.128 R4, [R16+0x10] ;  /* 0x0000100010047984 */ /* 0x000f280000000c00 */
[----:B------:R-:W5:Y:S04]  /*03c0*/  LDS R20, [R17+0x140] ;  /* 0x0001400011147984 */ /* 0x000f680000000800 */
[----:B------:R-:W5:Y:S04]  /*03d0*/  LDS R25, [R17+0x180] ;  /* 0x0001800011197984 */ /* 0x000f680000000800 */
[----:B------:R-:W5:Y:S04]  /*03e0*/  LDS R22, [R17+0x1c0] ;  /* 0x0001c00011167984 */ /* 0x000f680000000800 */
[----:B------:R-:W-:Y:S01]  /*03f0*/  LDS R24, [R17+0x240] ;  /* 0x0002400011187984 */ /* 0x000fe20000000800 */
[----:B0-----:R-:W-:-:S03]  /*0400*/  FFMA R8, R8, R28, R21 ;  /* 0x0000001c08087223 */ /* 0x001fc60000000015 */
[----:B------:R-:W-:Y:S01]  /*0410*/  LDS R21, [R17+0x200] ;  /* 0x0002000011157984 */ /* 0x000fe20000000800 */
[----:B-1----:R-:W-:-:S04]  /*0420*/  FFMA R8, R29, R9, R8 ;  /* 0x000000091d087223 */ /* 0x002fc80000000008 */
[----:B--2---:R-:W-:-:S04]  /*0430*/  FFMA R27, R27, R10, R8 ;  /* 0x0000000a1b1b7223 */ /* 0x004fc80000000008 */
[----:B---3--:R-:W-:Y:S02]  /*0440*/  FFMA R27, R26, R11, R27 ;  /* 0x0000000b1a1b7223 */ /* 0x008fe4000000001b */
[----:B------:R-:W0:Y:S02]  /*0450*/  LDS.128 R8, [R16+0x20] ;  /* 0x0000200010087984 */ /* 0x000e240000000c00 */
[----:B----4-:R-:W-:-:S04]  /*0460*/  FFMA R23, R4, R23, R27 ;  /* 0x0000001704177223 */ /* 0x010fc8000000001b */
[----:B-----5:R-:W-:Y:S02]  /*0470*/  FFMA R20, R20, R5, R23 ;  /* 0x0000000514147223 */ /* 0x020fe40000000017 */
[----:B------:R-:W1:Y:S02]  /*0480*/  LDS R23, [R17+0x280] ;  /* 0x0002800011177984 */ /* 0x000e640000000800 */
[----:B------:R-:W-:Y:S02]  /*0490*/  FFMA R25, R25, R6, R20 ;  /* 0x0000000619197223 */ /* 0x000fe40000000014 */
[----:B------:R-:W2:Y:S02]  /*04a0*/  LDS R20, [R17+0x2c0] ;  /* 0x0002c00011147984 */ /* 0x000ea40000000800 */
[----:B------:R-:W-:Y:S02]  /*04b0*/  FFMA R27, R22, R7, R25 ;  /* 0x00000007161b7223 */ /* 0x000fe40000000019 */
[----:B------:R-:W-:Y:S04]  /*04c0*/  LDS R25, [R17+0x300] ;  /* 0x0003000011197984 */ /* 0x000fe80000000800 */
[----:B------:R-:W3:Y:S04]  /*04d0*/  LDS.128 R4, [R16+0x30] ;  /* 0x0000300010047984 */ /* 0x000ee80000000c00 */
[----:B------:R-:W4:Y:S01]  /*04e0*/  LDS R22, [R17+0x340] ;  /* 0x0003400011167984 */ /* 0x000f220000000800 */
[----:B0-----:R-:W-:-:S03]  /*04f0*/  FFMA R27, R8, R21, R27 ;  /* 0x00000015081b7223 */ /* 0x001fc6000000001b */
[----:B------:R-:W0:Y:S04]  /*0500*/  LDS R21, [R17+0x380] ;  /* 0x0003800011157984 */ /* 0x000e280000000800 */
[----:B------:R-:W5:Y:S01]  /*0510*/  LDS R8, [R17+0x3c0] ;  /* 0x0003c00011087984 */ /* 0x000f620000000800 */
[----:B------:R-:W-:-:S04]  /*0520*/  FFMA R24, R24, R9, R27 ;  /* 0x0000000918187223 */ /* 0x000fc8000000001b */
[----:B-1----:R-:W-:-:S04]  /*0530*/  FFMA R23, R23, R10, R24 ;  /* 0x0000000a17177223 */ /* 0x002fc80000000018 */
[----:B--2---:R-:W-:-:S04]  /*0540*/  FFMA R11, R20, R11, R23 ;  /* 0x0000000b140b7223 */ /* 0x004fc80000000017 */
[----:B---3--:R-:W-:-:S04]  /*0550*/  FFMA R11, R4, R25, R11 ;  /* 0x00000019040b7223 */ /* 0x008fc8000000000b */
[----:B----4-:R-:W-:-:S04]  /*0560*/  FFMA R22, R22, R5, R11 ;  /* 0x0000000516167223 */ /* 0x010fc8000000000b */
[----:B0-----:R-:W-:-:S04]  /*0570*/  FFMA R21, R21, R6, R22 ;  /* 0x0000000615157223 */ /* 0x001fc80000000016 */
[----:B-----5:R-:W-:Y:S01]  /*0580*/  FFMA R21, R8, R7, R21 ;  /* 0x0000000708157223 */ /* 0x020fe20000000015 */
[----:B------:R-:W-:Y:S06]  /*0590*/  BAR.SYNC.DEFER_BLOCKING 0x0 ;  /* 0x0000000000007b1d */ /* 0x000fec0000010000 */
[----:B------:R-:W-:Y:S05]  /*05a0*/  BRA.U UP0, `(.L_x_1) ;  /* 0xfffffffd00147547 */ /* 0x000fea000b83ffff */
.L_x_0:
[----:B------:R-:W0:Y:S01]  /*05b0*/  LDCU UR4, c[0x0][0x398] ;  /* 0x00007300ff0477ac */ /* 0x000e220008000800 */
[----:B------:R-:W-:-:S04]  /*05c0*/  ISETP.GE.AND P0, PT, R3, UR14, PT ;  /* 0x0000000e03007c0c */ /* 0x000fc8000bf06270 */
[----:B0-----:R-:W-:-:S13]  /*05d0*/  ISETP.GE.OR P0, PT, R2, UR4, P0 ;  /* 0x0000000402007c0c */ /* 0x001fda0008706670 */
[----:B------:R-:W-:Y:S05]  /*05e0*/  @P0 EXIT ;  /* 0x000000000000094d */ /* 0x000fea0003800000 */
[----:B------:R-:W0:Y:S01]  /*05f0*/  LDC.64 R4, c[0x0][0x390] ;  /* 0x0000e400ff047b82 */ /* 0x000e220000000a00 */
[----:B------:R-:W-:-:S04]  /*0600*/  IMAD R3, R2, UR14, R3 ;  /* 0x0000000e02037c24 */ /* 0x000fc8000f8e0203 */
[----:B0-----:R-:W-:-:S05]  /*0610*/  IMAD.WIDE R2, R3, 0x4, R4 ;  /* 0x0000000403027825 */ /* 0x001fca00078e0204 */
[----:B------:R-:W-:Y:S01]  /*0620*/  STG.E desc[UR8][R2.64], R21 ;  /* 0x0000001502007986 */ /* 0x000fe2000c101908 */
[----:B------:R-:W-:Y:S05]  /*0630*/  EXIT ;  /* 0x000000000000794d */ /* 0x000fea0003800000 */
.L_x_2:
[----:B------:R-:W-:-:S00]  /*0640*/  BRA `(.L_x_2) ;  /* 0xfffffffc00fc7947 */ /* 0x000fc0000383ffff */
[----:B------:R-:W-:-:S00]  /*0650*/  NOP ;  /* 0x0000000000007918 */ /* 0x000fc00000000000 */
        /* <DEDUP_REMOVED lines=10> */
.L_x_8:


//--------------------- .text._Z14matrixMulBasicPKfS0_Pfiii --------------------------
	.section	.text._Z14matrixMulBasicPKfS0_Pfiii,"ax",@progbits
	.align	128
        .global         _Z14matrixMulBasicPKfS0_Pfiii
        .type           _Z14matrixMulBasicPKfS0_Pfiii,@function
        .size           _Z14matrixMulBasicPKfS0_Pfiii,(.L_x_9 - _Z14matrixMulBasicPKfS0_Pfiii)
        .other          _Z14matrixMulBasicPKfS0_Pfiii,@"STO_CUDA_ENTRY STV_DEFAULT"
_Z14matrixMulBasicPKfS0_Pfiii:
.text._Z14matrixMulBasicPKfS0_Pfiii:
[----:B------:R-:W-:Y:S01]  /*0000*/  LDC R1, c[0x0][0x37c] ;  /* 0x0000df00ff017b82 */ /* 0x000fe20000000800 */
[----:B------:R-:W0:Y:S07]  /*0010*/  S2R R5, SR_TID.X ;  /* 0x0000000000057919 */ /* 0x000e2e0000002100 */
[----:B------:R-:W1:Y:S01]  /*0020*/  LDC R16, c[0x0][0x364] ;  /* 0x0000d900ff107b82 */ /* 0x000e620000000800 */
[----:B------:R-:W2:Y:S01]  /*0030*/  LDCU UR6, c[0x0][0x398] ;  /* 0x00007300ff0677ac */ /* 0x000ea20008000800 */
[----:B------:R-:W1:Y:S06]  /*0040*/  S2R R3, SR_TID.Y ;  /* 0x0000000000037919 */ /* 0x000e6c0000002200 */
[----:B------:R-:W0:Y:S08]  /*0050*/  S2UR UR5, SR_CTAID.X ;  /* 0x00000000000579c3 */ /* 0x000e300000002500 */
[----:B------:R-:W0:Y:S08]  /*0060*/  LDC R0, c[0x0][0x360] ;  /* 0x0000d800ff007b82 */ /* 0x000e300000000800 */
[----:B------:R-:W1:Y:S08]  /*0070*/  S2UR UR4, SR_CTAID.Y ;  /* 0x00000000000479c3 */ /* 0x000e700000002600 */
[----:B------:R-:W3:Y:S01]  /*0080*/  LDC R17, c[0x0][0x3a0] ;  /* 0x0000e800ff117b82 */ /* 0x000ee20000000800 */
[----:B0-----:R-:W-:-:S02]  /*0090*/  IMAD R0, R0, UR5, R5 ;  /* 0x0000000500007c24 */ /* 0x001fc4000f8e0205 */
[----:B-1----:R-:W-:-:S03]  /*00a0*/  IMAD R16, R16, UR4, R3 ;  /* 0x0000000410107c24 */ /* 0x002fc6000f8e0203 */
[----:B---3--:R-:W-:-:S04]  /*00b0*/  ISETP.GE.AND P0, PT, R0, R17, PT ;  /* 0x000000110000720c */ /* 0x008fc80003f06270 */
[----:B--2---:R-:W-:-:S13]  /*00c0*/  ISETP.GE.OR P0, PT, R16, UR6, P0 ;  /* 0x0000000610007c0c */ /* 0x004fda0008706670 */
[----:B------:R-:W-:Y:S05]  /*00d0*/  @P0 EXIT ;  /* 0x000000000000094d */ /* 0x000fea0003800000 */
[----:B------:R-:W0:Y:S01]  /*00e0*/  LDC R19, c[0x0][0x39c] ;  /* 0x0000e700ff137b82 */ /* 0x000e220000000800 */
[----:B------:R-:W1:Y:S01]  /*00f0*/  LDCU.64 UR4, c[0x0][0x358] ;  /* 0x00006b00ff0477ac */ /* 0x000e620008000a00 */
[----:B------:R-:W-:Y:S01]  /*0100*/  HFMA2 R24, -RZ, RZ, 0, 0 ;  /* 0x00000000ff187431 */ /* 0x000fe200000001ff */
[----:B0-----:R-:W-:-:S13]  /*0110*/  ISETP.GE.AND P0, PT, R19, 0x1, PT ;  /* 0x000000011300780c */ /* 0x001fda0003f06270 */
[----:B-1----:R-:W-:Y:S05]  /*0120*/  @!P0 BRA `(.L_x_3) ;  /* 0x0000000400e08947 */ /* 0x002fea0003800000 */
[C---:B------:R-:W-:Y:S01]  /*0130*/  ISETP.GE.U32.AND P1, PT, R19.reuse, 0x8, PT ;  /* 0x000000081300780c */ /* 0x040fe20003f26070 */
[----:B------:R-:W-:Y:S01]  /*0140*/  IMAD R20, R16, R19, RZ ;  /* 0x0000001310147224 */ /* 0x000fe200078e02ff */
[----:B------:R-:W-:Y:S02]  /*0150*/  LOP3.LUT R27, R19, 0x7, RZ, 0xc0, !PT ;  /* 0x00000007131b7812 */ /* 0x000fe400078ec0ff */
[----:B------:R-:W-:Y:S02]  /*0160*/  MOV R24, RZ ;  /* 0x000000ff00187202 */ /* 0x000fe40000000f00 */
[----:B------:R-:W-:Y:S02]  /*0170*/  ISETP.NE.AND P0, PT, R27, RZ, PT ;  /* 0x000000ff1b00720c */ /* 0x000fe40003f05270 */
[----:B------:R-:W-:-:S05]  /*0180*/  MOV R21, RZ ;  /* 0x000000ff00157202 */ /* 0x000fca0000000f00 */
[----:B------:R-:W-:Y:S06]  /*0190*/  @!P1 BRA `(.L_x_4) ;  /* 0x0000000000c49947 */ /* 0x000fec0003800000 */
[----:B------:R-:W0:Y:S01]  /*01a0*/  LDC.64 R2, c[0x0][0x380] ;  /* 0x0000e000ff027b82 */ /* 0x000e220000000a00 */
[----:B------:R-:W-:Y:S02]  /*01b0*/  LOP3.LUT R21, R19, 0x7ffffff8, RZ, 0xc0, !PT ;  /* 0x7ffffff813157812 */ /* 0x000fe400078ec0ff */
[----:B------:R-:W-:Y:S02]  /*01c0*/  MOV R24, RZ ;  /* 0x000000ff00187202 */ /* 0x000fe40000000f00 */
[----:B------:R-:W-:Y:S02]  /*01d0*/  MOV R18, R0 ;  /* 0x0000000000127202 */ /* 0x000fe40000000f00 */
[----:B------:R-:W-:Y:S01]  /*01e0*/  IADD3 R22, PT, PT, -R21, RZ, RZ ;  /* 0x000000ff15167210 */ /* 0x000fe20007ffe1ff */
[----:B0-----:R-:W-:-:S03]  /*01f0*/  IMAD.WIDE.U32 R2, R20, 0x4, R2 ;  /* 0x0000000414027825 */ /* 0x001fc600078e0002 */
[----:B------:R-:W-:-:S04]  /*0200*/  IADD3 R4, P1, PT, R2, 0x10, RZ ;  /* 0x0000001002047810 */ /* 0x000fc80007f3e0ff */
[----:B------:R-:W-:-:S09]  /*0210*/  IADD3.X R5, PT, PT, RZ, R3, RZ, P1, !PT ;  /* 0x00000003ff057210 */ /* 0x000fd20000ffe4ff */
.L_x_5:
[----:B------:R-:W0:Y:S01]  /*0220*/  LDC.64 R14, c[0x0][0x388] ;  /* 0x0000e200ff0e7b82 */ /* 0x000e220000000a00 */
[----:B------:R-:W-:Y:S02]  /*0230*/  MOV R2, R4 ;  /* 0x0000000400027202 */ /* 0x000fe40000000f00 */
[----:B------:R-:W-:-:S05]  /*0240*/  MOV R3, R5 ;  /* 0x0000000500037202 */ /* 0x000fca0000000f00 */
[----:B------:R-:W2:Y:S04]  /*0250*/  LDG.E R25, desc[UR4][R2.64+-0x10] ;  /* 0xfffff00402197981 */ /* 0x000ea8000c1e1900 */
[----:B------:R-:W3:Y:S04]  /*0260*/  LDG.E R23, desc[UR4][R2.64+-0xc] ;  /* 0xfffff40402177981 */ /* 0x000ee8000c1e1900 */
[----:B------:R-:W4:Y:S04]  /*0270*/  LDG.E R29, desc[UR4][R2.64+-0x8] ;  /* 0xfffff804021d7981 */ /* 0x000f28000c1e1900 */
[----:B------:R-:W5:Y:S01]  /*0280*/  LDG.E R28, desc[UR4][R2.64+-0x4] ;  /* 0xfffffc04021c7981 */ /* 0x000f62000c1e1900 */
[----:B0-----:R-:W-:-:S05]  /*0290*/  IMAD.WIDE R14, R18, 0x4, R14 ;  /* 0x00000004120e7825 */ /* 0x001fca00078e020e */
[----:B------:R0:W2:Y:S01]  /*02a0*/  LDG.E R26, desc[UR4][R14.64] ;  /* 0x000000040e1a7981 */ /* 0x0000a2000c1e1900 */
[----:B------:R-:W-:-:S04]  /*02b0*/  IMAD.WIDE R12, R17, 0x4, R14 ;  /* 0x00000004110c7825 */ /* 0x000fc800078e020e */
[C---:B------:R-:W-:Y:S02]  /*02c0*/  IMAD.WIDE R4, R17.reuse, 0x4, R12 ;  /* 0x0000000411047825 */ /* 0x040fe400078e020c */
[----:B------:R-:W3:Y:S02]  /*02d0*/  LDG.E R12, desc[UR4][R12.64] ;  /* 0x000000040c0c7981 */ /* 0x000ee4000c1e1900 */
[C---:B------:R-:W-:Y:S02]  /*02e0*/  IMAD.WIDE R8, R17.reuse, 0x4, R4 ;  /* 0x0000000411087825 */ /* 0x040fe400078e0204 */
[----:B------:R-:W4:Y:S02]  /*02f0*/  LDG.E R4, desc[UR4][R4.64] ;  /* 0x0000000404047981 */ /* 0x000f24000c1e1900 */
[C---:B------:R-:W-:Y:S02]  /*0300*/  IMAD.WIDE R6, R17.reuse, 0x4, R8 ;  /* 0x0000000411067825 */ /* 0x040fe400078e0208 */
[----:B------:R-:W5:Y:S02]  /*0310*/  LDG.E R8, desc[UR4][R8.64] ;  /* 0x0000000408087981 */ /* 0x000f64000c1e1900 */
[----:B------:R-:W-:-:S02]  /*0320*/  IMAD.WIDE R10, R17, 0x4, R6 ;  /* 0x00000004110a7825 */ /* 0x000fc400078e0206 */
[----:B------:R-:W5:Y:S04]  /*0330*/  LDG.E R5, desc[UR4][R2.64] ;  /* 0x0000000402057981 */ /* 0x000f68000c1e1900 */
[----:B------:R-:W5:Y:S01]  /*0340*/  LDG.E R6, desc[UR4][R6.64] ;  /* 0x0000000406067981 */ /* 0x000f62000c1e1900 */
[----:B0-----:R-:W-:-:S03]  /*0350*/  IMAD.WIDE R14, R17, 0x4, R10 ;  /* 0x00000004110e7825 */ /* 0x001fc600078e020a */
[----:B------:R-:W5:Y:S04]  /*0360*/  LDG.E R10, desc[UR4][R10.64] ;  /* 0x000000040a0a7981 */ /* 0x000f68000c1e1900 */
[----:B------:R-:W5:Y:S04]  /*0370*/  LDG.E R13, desc[UR4][R14.64] ;  /* 0x000000040e0d7981 */ /* 0x000f68000c1e1900 */
[----:B------:R-:W5:Y:S04]  /*0380*/  LDG.E R7, desc[UR4][R2.64+0x4] ;  /* 0x0000040402077981 */ /* 0x000f68000c1e1900 */
[----:B------:R-:W5:Y:S01]  /*0390*/  LDG.E R9, desc[UR4][R2.64+0xc] ;  /* 0x00000c0402097981 */ /* 0x000f62000c1e1900 */
[----:B--2---:R-:W-:Y:S01]  /*03a0*/  FFMA R26, R25, R26, R24 ;  /* 0x0000001a191a7223 */ /* 0x004fe20000000018 */
[----:B------:R-:W-:-:S02]  /*03b0*/  IMAD.WIDE R24, R17, 0x4, R14 ;  /* 0x0000000411187825 */ /* 0x000fc400078e020e */
[----:B------:R-:W2:Y:S04]  /*03c0*/  LDG.E R14, desc[UR4][R2.64+0x8] ;  /* 0x00000804020e7981 */ /* 0x000ea8000c1e1900 */
[----:B------:R-:W2:Y:S01]  /*03d0*/  LDG.E R24, desc[UR4][R24.64] ;  /* 0x0000000418187981 */ /* 0x000ea2000c1e1900 */
[----:B---3--:R-:W-:Y:S01]  /*03e0*/  FFMA R12, R23, R12, R26 ;  /* 0x0000000c170c7223 */ /* 0x008fe2000000001a */
[----:B------:R-:W-:-:S03]  /*03f0*/  IADD3 R22, PT, PT, R22, 0x8, RZ ;  /* 0x0000000816167810 */ /* 0x000fc60007ffe0ff */
[----:B----4-:R-:W-:Y:S01]  /*0400*/  FFMA R29, R29, R4, R12 ;  /* 0x000000041d1d7223 */ /* 0x010fe2000000000c */
[----:B------:R-:W-:-:S03]  /*0410*/  ISETP.NE.AND P1, PT, R22, RZ, PT ;  /* 0x000000ff1600720c */ /* 0x000fc60003f25270 */
[----:B-----5:R-:W-:Y:S01]  /*0420*/  FFMA R8, R28, R8, R29 ;  /* 0x000000081c087223 */ /* 0x020fe2000000001d */
[----:B------:R-:W-:-:S03]  /*0430*/  IADD3 R4, P2, PT, R2, 0x20, RZ ;  /* 0x0000002002047810 */ /* 0x000fc60007f5e0ff */
[----:B------:R-:W-:Y:S01]  /*0440*/  FFMA R6, R5, R6, R8 ;  /* 0x0000000605067223 */ /* 0x000fe20000000008 */
[----:B------:R-:W-:Y:S02]  /*0450*/  IADD3.X R5, PT, PT, RZ, R3, RZ, P2, !PT ;  /* 0x00000003ff057210 */ /* 0x000fe400017fe4ff */
[----:B------:R-:W-:Y:S01]  /*0460*/  LEA R18, R17, R18, 0x3 ;  /* 0x0000001211127211 */ /* 0x000fe200078e18ff */
[----:B------:R-:W-:-:S04]  /*0470*/  FFMA R7, R7, R10, R6 ;  /* 0x0000000a07077223 */ /* 0x000fc80000000006 */
[----:B--2---:R-:W-:-:S04]  /*0480*/  FFMA R14, R14, R13, R7 ;  /* 0x0000000d0e0e7223 */ /* 0x004fc80000000007 */
[----:B------:R-:W-:Y:S01]  /*0490*/  FFMA R24, R9, R24, R14 ;  /* 0x0000001809187223 */ /* 0x000fe2000000000e */
[----:B------:R-:W-:Y:S06]  /*04a0*/  @P1 BRA `(.L_x_5) ;  /* 0xfffffffc005c1947 */ /* 0x000fec000383ffff */
.L_x_4:
[----:B------:R-:W-:Y:S05]  /*04b0*/  @!P0 BRA `(.L_x_3) ;  /* 0x0000000000fc8947 */ /* 0x000fea0003800000 */
[----:B------:R-:W-:Y:S02]  /*04c0*/  ISETP.GE.U32.AND P1, PT, R27, 0x4, PT ;  /* 0x000000041b00780c */ /* 0x000fe40003f26070 */
[----:B------:R-:W-:-:S04]  /*04d0*/  LOP3.LUT R14, R19, 0x3, RZ, 0xc0, !PT ;  /* 0x00000003130e7812 */ /* 0x000fc800078ec0ff */
[----:B------:R-:W-:-:S07]  /*04e0*/  ISETP.NE.AND P0, PT, R14, RZ, PT ;  /* 0x000000ff0e00720c */ /* 0x000fce0003f05270 */
[----:B------:R-:W-:Y:S06]  /*04f0*/  @!P1 BRA `(.L_x_6) ;  /* 0x00000000006c9947 */ /* 0x000fec0003800000 */
[----:B------:R-:W0:Y:S01]  /*0500*/  LDC.64 R4, c[0x0][0x388] ;  /* 0x0000e200ff047b82 */ /* 0x000e220000000a00 */
[----:B------:R-:W1:Y:S01]  /*0510*/  LDCU.64 UR6, c[0x0][0x380] ;  /* 0x00007000ff0677ac */ /* 0x000e620008000a00 */
[----:B------:R-:W-:Y:S01]  /*0520*/  IMAD R7, R21, R17, R0 ;  /* 0x0000001115077224 */ /* 0x000fe200078e0200 */
[CC--:B------:R-:W-:Y:S02]  /*0530*/  IADD3 R3, PT, PT, R20.reuse, R21.reuse, RZ ;  /* 0x0000001514037210 */ /* 0x0c0fe40007ffe0ff */
[----:B------:R-:W-:-:S03]  /*0540*/  IADD3 R8, P1, PT, R20, R21, RZ ;  /* 0x0000001514087210 */ /* 0x000fc60007f3e0ff */
[----:B------:R-:W2:Y:S01]  /*0550*/  LDC.64 R12, c[0x0][0x380] ;  /* 0x0000e000ff0c7b82 */ /* 0x000ea20000000a00 */
[----:B0-----:R-:W-:-:S04]  /*0560*/  IMAD.WIDE R4, R7, 0x4, R4 ;  /* 0x0000000407047825 */ /* 0x001fc800078e0204 */
[----:B------:R-:W-:Y:S02]  /*0570*/  IMAD.WIDE R6, R17, 0x4, R4 ;  /* 0x0000000411067825 */ /* 0x000fe400078e0204 */
[----:B------:R-:W3:Y:S02]  /*0580*/  LDG.E R4, desc[UR4][R4.64] ;  /* 0x0000000404047981 */ /* 0x000ee4000c1e1900 */
[----:B--2---:R-:W-:Y:S01]  /*0590*/  IMAD.WIDE.U32 R12, R3, 0x4, R12 ;  /* 0x00000004030c7825 */ /* 0x004fe200078e000c */
[----:B------:R-:W-:Y:S02]  /*05a0*/  IADD3.X R3, PT, PT, RZ, RZ, RZ, P1, !PT ;  /* 0x000000ffff037210 */ /* 0x000fe40000ffe4ff */
[----:B-1----:R-:W-:-:S03]  /*05b0*/  LEA R2, P1, R8, UR6, 0x2 ;  /* 0x0000000608027c11 */ /* 0x002fc6000f8210ff */
[----:B------:R-:W3:Y:S01]  /*05c0*/  LDG.E R13, desc[UR4][R12.64] ;  /* 0x000000040c0d7981 */ /* 0x000ee2000c1e1900 */
[----:B------:R-:W-:Y:S01]  /*05d0*/  LEA.HI.X R3, R8, UR7, R3, 0x2, P1 ;  /* 0x0000000708037c11 */ /* 0x000fe200088f1403 */
[C---:B------:R-:W-:Y:S02]  /*05e0*/  IMAD.WIDE R8, R17.reuse, 0x4, R6 ;  /* 0x0000000411087825 */ /* 0x040fe400078e0206 */
[----:B------:R-:W2:Y:S04]  /*05f0*/  LDG.E R6, desc[UR4][R6.64] ;  /* 0x0000000406067981 */ /* 0x000ea8000c1e1900 */
[----:B------:R-:W2:Y:S01]  /*0600*/  LDG.E R15, desc[UR4][R2.64+0x4] ;  /* 0x00000404020f7981 */ /* 0x000ea2000c1e1900 */
[----:B------:R-:W-:-:S03]  /*0610*/  IMAD.WIDE R10, R17, 0x4, R8 ;  /* 0x00000004110a7825 */ /* 0x000fc600078e0208 */
[----:B------:R-:W4:Y:S04]  /*0620*/  LDG.E R22, desc[UR4][R8.64] ;  /* 0x0000000408167981 */ /* 0x000f28000c1e1900 */
[----:B------:R-:W4:Y:S04]  /*0630*/  LDG.E R18, desc[UR4][R2.64+0x8] ;  /* 0x0000080402127981 */ /* 0x000f28000c1e1900 */
[----:B------:R-:W5:Y:S04]  /*0640*/  LDG.E R26, desc[UR4][R2.64+0xc] ;  /* 0x00000c04021a7981 */ /* 0x000f68000c1e1900 */
[----:B------:R-:W5:Y:S01]  /*0650*/  LDG.E R10, desc[UR4][R10.64] ;  /* 0x000000040a0a7981 */ /* 0x000f62000c1e1900 */
[----:B------:R-:W-:Y:S01]  /*0660*/  IADD3 R21, PT, PT, R21, 0x4, RZ ;  /* 0x0000000415157810 */ /* 0x000fe20007ffe0ff */
[----:B---3--:R-:W-:-:S04]  /*0670*/  FFMA R24, R13, R4, R24 ;  /* 0x000000040d187223 */ /* 0x008fc80000000018 */
[----:B--2---:R-:W-:-:S04]  /*0680*/  FFMA R15, R15, R6, R24 ;  /* 0x000000060f0f7223 */ /* 0x004fc80000000018 */
[----:B----4-:R-:W-:-:S04]  /*0690*/  FFMA R15, R18, R22, R15 ;  /* 0x00000016120f7223 */ /* 0x010fc8000000000f */
[----:B-----5:R-:W-:-:S07]  /*06a0*/  FFMA R24, R26, R10, R15 ;  /* 0x0000000a1a187223 */ /* 0x020fce000000000f */
.L_x_6:
[----:B------:R-:W-:Y:S05]  /*06b0*/  @!P0 BRA `(.L_x_3) ;  /* 0x00000000007c8947 */ /* 0x000fea0003800000 */
[----:B------:R-:W-:Y:S01]  /*06c0*/  ISETP.NE.AND P1, PT, R14, 0x1, PT ;  /* 0x000000010e00780c */ /* 0x000fe20003f25270 */
[----:B------:R-:W0:Y:S01]  /*06d0*/  LDC.64 R10, c[0x0][0x380] ;  /* 0x0000e000ff0a7b82 */ /* 0x000e220000000a00 */
[----:B------:R-:W-:-:S04]  /*06e0*/  LOP3.LUT R19, R19, 0x1, RZ, 0xc0, !PT ;  /* 0x0000000113137812 */ /* 0x000fc800078ec0ff */
[----:B------:R-:W-:-:S03]  /*06f0*/  ISETP.NE.U32.AND P0, PT, R19, 0x1, PT ;  /* 0x000000011300780c */ /* 0x000fc60003f05070 */
[----:B------:R-:W1:Y:S04]  /*0700*/  LDC.64 R8, c[0x0][0x388] ;  /* 0x0000e200ff087b82 */ /* 0x000e680000000a00 */
[CC--:B------:R-:W-:Y:S02]  /*0710*/  @P1 IADD3 R13, PT, PT, R20.reuse, R21.reuse, RZ ;  /* 0x00000015140d1210 */ /* 0x0c0fe40007ffe0ff */
[----:B------:R-:W-:Y:S02]  /*0720*/  @P1 IADD3 R12, P2, PT, R20, R21, RZ ;  /* 0x00000015140c1210 */ /* 0x000fe40007f5e0ff */
[----:B------:R-:W2:Y:S02]  /*0730*/  @P1 LDC.64 R2, c[0x0][0x380] ;  /* 0x0000e000ff021b82 */ /* 0x000ea40000000a00 */
[----:B------:R-:W-:-:S06]  /*0740*/  @P1 IADD3.X R14, PT, PT, RZ, RZ, RZ, P2, !PT ;  /* 0x000000ffff0e1210 */ /* 0x000fcc00017fe4ff */
[----:B------:R-:W3:Y:S01]  /*0750*/  LDC.64 R4, c[0x0][0x380] ;  /* 0x0000e000ff047b82 */ /* 0x000ee20000000a00 */
[----:B0-----:R-:W-:-:S04]  /*0760*/  @P1 IMAD.WIDE.U32 R10, R13, 0x4, R10 ;  /* 0x000000040d0a1825 */ /* 0x001fc800078e000a */
[C---:B------:R-:W-:Y:S01]  /*0770*/  @P1 IMAD R13, R21.reuse, R17, R0 ;  /* 0x00000011150d1224 */ /* 0x040fe200078e0200 */
[----:B------:R-:W-:Y:S01]  /*0780*/  @P1 IADD3 R21, PT, PT, R21, 0x2, RZ ;  /* 0x0000000215151810 */ /* 0x000fe20007ffe0ff */
[----:B------:R-:W4:Y:S01]  /*0790*/  @P1 LDG.E R11, desc[UR4][R10.64] ;  /* 0x000000040a0b1981 */ /* 0x000f22000c1e1900 */
[----:B------:R-:W0:Y:S01]  /*07a0*/  LDC.64 R6, c[0x0][0x388] ;  /* 0x0000e200ff067b82 */ /* 0x000e220000000a00 */
[----:B-1----:R-:W-:Y:S01]  /*07b0*/  @P1 IMAD.WIDE R8, R13, 0x4, R8 ;  /* 0x000000040d081825 */ /* 0x002fe200078e0208 */
[----:B------:R-:W-:Y:S02]  /*07c0*/  @!P0 IADD3 R15, PT, PT, R20, R21, RZ ;  /* 0x00000015140f8210 */ /* 0x000fe40007ffe0ff */
[----:B--2---:R-:W-:Y:S01]  /*07d0*/  @P1 LEA R2, P2, R12, R2, 0x2 ;  /* 0x000000020c021211 */ /* 0x004fe200078410ff */
[----:B------:R-:W-:-:S03]  /*07e0*/  @!P0 IMAD R21, R21, R17, R0 ;  /* 0x0000001115158224 */ /* 0x000fc600078e0200 */
[----:B------:R-:W-:Y:S01]  /*07f0*/  @P1 LEA.HI.X R3, R12, R3, R14, 0x2, P2 ;  /* 0x000000030c031211 */ /* 0x000fe200010f140e */
[----:B------:R-:W-:Y:S01]  /*0800*/  @P1 IMAD.WIDE R12, R17, 0x4, R8 ;  /* 0x00000004110c1825 */ /* 0x000fe200078e0208 */
[----:B------:R-:W4:Y:S03]  /*0810*/  @P1 LDG.E R14, desc[UR4][R8.64] ;  /* 0x00000004080e1981 */ /* 0x000f26000c1e1900 */
[----:B---3--:R-:W-:Y:S01]  /*0820*/  @!P0 IMAD.WIDE.U32 R4, R15, 0x4, R4 ;  /* 0x000000040f048825 */ /* 0x008fe200078e0004 */
[----:B------:R-:W2:Y:S04]  /*0830*/  @P1 LDG.E R2, desc[UR4][R2.64+0x4] ;  /* 0x0000040402021981 */ /* 0x000ea8000c1e1900 */
[----:B------:R-:W2:Y:S01]  /*0840*/  @P1 LDG.E R12, desc[UR4][R12.64] ;  /* 0x000000040c0c1981 */ /* 0x000ea2000c1e1900 */
[----:B0-----:R-:W-:-:S03]  /*0850*/  @!P0 IMAD.WIDE R6, R21, 0x4, R6 ;  /* 0x0000000415068825 */ /* 0x001fc600078e0206 */
[----:B------:R-:W3:Y:S04]  /*0860*/  @!P0 LDG.E R5, desc[UR4][R4.64] ;  /* 0x0000000404058981 */ /* 0x000ee8000c1e1900 */
[----:B------:R-:W3:Y:S01]  /*0870*/  @!P0 LDG.E R6, desc[UR4][R6.64] ;  /* 0x0000000406068981 */ /* 0x000ee2000c1e1900 */
[----:B----4-:R-:W-:-:S04]  /*0880*/  @P1 FFMA R11, R11, R14, R24 ;  /* 0x0000000e0b0b1223 */ /* 0x010fc80000000018 */
[----:B--2---:R-:W-:-:S04]  /*0890*/  @P1 FFMA R24, R2, R12, R11 ;  /* 0x0000000c02181223 */ /* 0x004fc8000000000b */
[----:B---3--:R-:W-:-:S07]  /*08a0*/  @!P0 FFMA R24, R5, R6, R24 ;  /* 0x0000000605188223 */ /* 0x008fce0000000018 */
.L_x_3:
[----:B------:R-:W0:Y:S01]  /*08b0*/  LDC.64 R2, c[0x0][0x390] ;  /* 0x0000e400ff027b82 */ /* 0x000e220000000a00 */
[----:B------:R-:W-:-:S04]  /*08c0*/  IMAD R17, R16, R17, R0 ;  /* 0x0000001110117224 */ /* 0x000fc800078e0200 */
[----:B0-----:R-:W-:-:S05]  /*08d0*/  IMAD.WIDE R2, R17, 0x4, R2 ;  /* 0x0000000411027825 */ /* 0x001fca00078e0202 */
[----:B------:R-:W-:Y:S01]  /*08e0*/  STG.E desc[UR4][R2.64], R24 ;  /* 0x0000001802007986 */ /* 0x000fe2000c101904 */
[----:B------:R-:W-:Y:S05]  /*08f0*/  EXIT ;  /* 0x000000000000794d */ /* 0x000fea0003800000 */
.L_x_7:
        /* <DEDUP_REMOVED lines=16> */
.L_x_9:


//--------------------- .nv.shared._Z14matrixMulTiledPKfS0_Pfiii --------------------------
	.section	.nv.shared._Z14matrixMulTiledPKfS0_Pfiii,"aw",@nobits
	.sectionflags	@""
	.align	4
.nv.shared._Z14matrixMulTiledPKfS0_Pfiii:
	.zero		3072


//--------------------- .nv.shared.reserved.0     --------------------------
	.section	.nv.shared.reserved.0,"aw",@nobits
	.weak		__nv_reservedSMEM_offset_0_alias
	.size		__nv_reservedSMEM_offset_0_alias, 0, 64
	.other		__nv_reservedSMEM_offset_0_alias,@"STO_CUDA_RESERVED_SHARED STV_DEFAULT"
__nv_reservedSMEM_offset_0_alias:
	.zero		0
	.zero		64


//--------------------- .nv.constant0._Z14matrixMulTiledPKfS0_Pfiii --------------------------
	.section	.nv.constant0._Z14matrixMulTiledPKfS0_Pfiii,"a",@progbits
	.sectionflags	@""
	.align	4
.nv.constant0._Z14matrixMulTiledPKfS0_Pfiii:
	.zero		932


//--------------------- .nv.constant0._Z14matrixMulBasicPKfS0_Pfiii --------------------------
	.section	.nv.constant0._Z14matrixMulBasicPKfS0_Pfiii,"a",@progbits
	.sectionflags	@""
	.align	4
.nv.constant0._Z14matrixMulBasicPKfS0_Pfiii:
	.zero		932


//--------------------- SYMBOLS --------------------------

	.type		.nv.reservedSmem.offset0,@object
	.size		.nv.reservedSmem.offset0,0x4
	.type		.nv.reservedSmem.cap,@object
	.size		.nv.reservedSmem.cap,0x4
